//
// Generated by NVIDIA NVVM Compiler
//
// Compiler Build ID: CL-36424714
// Cuda compilation tools, release 13.0, V13.0.88
// Based on NVVM 20.0.0
//

.version 9.0
.target sm_100
.address_size 64

	// .globl	_Z12stencil1DGPUPfS_i
.const .align 4 .b8 coef[20];
// _ZZ12stencil1DGPUPfS_iE4smem has been demoted

.visible .entry _Z12stencil1DGPUPfS_i(
	.param .u64 .ptr .align 1 _Z12stencil1DGPUPfS_i_param_0,
	.param .u64 .ptr .align 1 _Z12stencil1DGPUPfS_i_param_1,
	.param .u32 _Z12stencil1DGPUPfS_i_param_2
)
{
	.reg .pred 	%p<4>;
	.reg .b32 	%r<14>;
	.reg .b32 	%f<24>;
	.reg .b64 	%rd<9>;
	// demoted variable
	.shared .align 4 .b8 _ZZ12stencil1DGPUPfS_iE4smem[160];
	ld.param.u64 	%rd4, [_Z12stencil1DGPUPfS_i_param_0];
	ld.param.u64 	%rd5, [_Z12stencil1DGPUPfS_i_param_1];
	ld.param.u32 	%r8, [_Z12stencil1DGPUPfS_i_param_2];
	mov.u32 	%r1, %ntid.x;
	mov.u32 	%r9, %ctaid.x;
	mov.u32 	%r2, %tid.x;
	mad.lo.s32 	%r13, %r1, %r9, %r2;
	setp.ge.s32 	%p1, %r13, %r8;
	@%p1 bra 	$L__BB0_5;
	shl.b32 	%r10, %r2, 2;
	mov.u32 	%r11, _ZZ12stencil1DGPUPfS_iE4smem;
	add.s32 	%r4, %r11, %r10;
	mov.u32 	%r12, %nctaid.x;
	mul.lo.s32 	%r5, %r12, %r1;
	ld.const.f32 	%f1, [coef+4];
	ld.const.f32 	%f2, [coef+8];
	ld.const.f32 	%f3, [coef+12];
	ld.const.f32 	%f4, [coef+16];
	cvta.to.global.u64 	%rd1, %rd4;
	cvta.to.global.u64 	%rd2, %rd5;
$L__BB0_2:
	setp.gt.u32 	%p2, %r2, 3;
	mul.wide.s32 	%rd6, %r13, 4;
	add.s64 	%rd3, %rd1, %rd6;
	ld.global.f32 	%f5, [%rd3];
	st.shared.f32 	[%r4+16], %f5;
	@%p2 bra 	$L__BB0_4;
	ld.global.f32 	%f6, [%rd3+-16];
	st.shared.f32 	[%r4], %f6;
	ld.global.f32 	%f7, [%rd3+128];
	st.shared.f32 	[%r4+144], %f7;
$L__BB0_4:
	bar.sync 	0;
	ld.shared.f32 	%f8, [%r4+20];
	ld.shared.f32 	%f9, [%r4+12];
	sub.f32 	%f10, %f8, %f9;
	fma.rn.f32 	%f11, %f1, %f10, 0f00000000;
	ld.shared.f32 	%f12, [%r4+24];
	ld.shared.f32 	%f13, [%r4+8];
	sub.f32 	%f14, %f12, %f13;
	fma.rn.f32 	%f15, %f2, %f14, %f11;
	ld.shared.f32 	%f16, [%r4+28];
	ld.shared.f32 	%f17, [%r4+4];
	sub.f32 	%f18, %f16, %f17;
	fma.rn.f32 	%f19, %f3, %f18, %f15;
	ld.shared.f32 	%f20, [%r4+32];
	ld.shared.f32 	%f21, [%r4];
	sub.f32 	%f22, %f20, %f21;
	fma.rn.f32 	%f23, %f4, %f22, %f19;
	add.s64 	%rd8, %rd2, %rd6;
	st.global.f32 	[%rd8], %f23;
	add.s32 	%r13, %r13, %r5;
	setp.lt.s32 	%p3, %r13, %r8;
	@%p3 bra 	$L__BB0_2;
$L__BB0_5:
	ret;

}


// ===== COMPILED SASS (sm_100) =====

	.target	sm_100

	.elftype	@"ET_EXEC"


//--------------------- .note.nv.tkinfo           --------------------------
	.section	.note.nv.tkinfo,"",@"SHT_NOTE"
	.sectionflags	@"SHF_NOTE_NV_TKINFO"
	.tkinfo
        /*0018*/ 	.word	0x00000002
        /*0030*/ 	.string	""
        /*0030*/ 	.string	"ptxas"
        /*0030*/ 	.string	"Cuda compilation tools, release 13.0, V13.0.88"
        /*0030*/ 	.string	"Build cuda_13.0.r13.0/compiler.36424714_0"
        /*0030*/ 	.string	"-arch sm_100 -m 64 "



//--------------------- .note.nv.cuinfo           --------------------------
	.section	.note.nv.cuinfo,"",@"SHT_NOTE"
	.sectionflags	@"SHF_NOTE_NV_CUINFO"
        /*0018*/ 	.short	0x0002
        /*001a*/ 	.short	0x0064
        /*001c*/ 	.short	0x0082
	.zero		2


//--------------------- .nv.info                  --------------------------
	.section	.nv.info,"",@"SHT_CUDA_INFO"
	.align	4


	//----- nvinfo : EIATTR_REGCOUNT
	.align		4
        /*0000*/ 	.byte	0x04, 0x2f
        /*0002*/ 	.short	(.L_2 - .L_1)
	.align		4
.L_1:
        /*0004*/ 	.word	index@(_Z12stencil1DGPUPfS_i)
        /*0008*/ 	.word	0x00000016


	//----- nvinfo : EIATTR_FRAME_SIZE
	.align		4
.L_2:
        /*000c*/ 	.byte	0x04, 0x11
        /*000e*/ 	.short	(.L_4 - .L_3)
	.align		4
.L_3:
        /*0010*/ 	.word	index@(_Z12stencil1DGPUPfS_i)
        /*0014*/ 	.word	0x00000000


	//----- nvinfo : EIATTR_MIN_STACK_SIZE
	.align		4
.L_4:
        /*0018*/ 	.byte	0x04, 0x12
        /*001a*/ 	.short	(.L_6 - .L_5)
	.align		4
.L_5:
        /*001c*/ 	.word	index@(_Z12stencil1DGPUPfS_i)
        /*0020*/ 	.word	0x00000000
.L_6:


//--------------------- .nv.compat                --------------------------
	.section	.nv.compat,"",@"SHT_CUDA_COMPAT_INFO"
	.align	4
        /*0000*/ 	.byte	0x02, 0x09, 0x00, 0x00, 0x02, 0x02, 0x01, 0x00, 0x02, 0x05, 0x05, 0x00, 0x03, 0x07, 0x01, 0x01
        /*0010*/ 	.byte	0x02, 0x03, 0x00, 0x00, 0x02, 0x06, 0x01, 0x00, 0x04, 0x0b, 0x08, 0x00, 0x09, 0x00, 0x00, 0x00
        /*0020*/ 	.byte	0x00, 0x00, 0x00, 0x00


//--------------------- .nv.info._Z12stencil1DGPUPfS_i --------------------------
	.section	.nv.info._Z12stencil1DGPUPfS_i,"",@"SHT_CUDA_INFO"
	.sectionflags	@""
	.align	4


	//----- nvinfo : EIATTR_CUDA_API_VERSION
	.align		4
        /*0000*/ 	.byte	0x04, 0x37
        /*0002*/ 	.short	(.L_8 - .L_7)
.L_7:
        /*0004*/ 	.word	0x00000082


	//----- nvinfo : EIATTR_KPARAM_INFO
	.align		4
.L_8:
        /*0008*/ 	.byte	0x04, 0x17
        /*000a*/ 	.short	(.L_10 - .L_9)
.L_9:
        /*000c*/ 	.word	0x00000000
        /*0010*/ 	.short	0x0002
        /*0012*/ 	.short	0x0010
        /*0014*/ 	.byte	0x00, 0xf0, 0x11, 0x00


	//----- nvinfo : EIATTR_KPARAM_INFO
	.align		4
.L_10:
        /*0018*/ 	.byte	0x04, 0x17
        /*001a*/ 	.short	(.L_12 - .L_11)
.L_11:
        /*001c*/ 	.word	0x00000000
        /*0020*/ 	.short	0x0001
        /*0022*/ 	.short	0x0008
        /*0024*/ 	.byte	0x00, 0xf5, 0x21, 0x00


	//----- nvinfo : EIATTR_KPARAM_INFO
	.align		4
.L_12:
        /*0028*/ 	.byte	0x04, 0x17
        /*002a*/ 	.short	(.L_14 - .L_13)
.L_13:
        /*002c*/ 	.word	0x00000000
        /*0030*/ 	.short	0x0000
        /*0032*/ 	.short	0x0000
        /*0034*/ 	.byte	0x00, 0xf5, 0x21, 0x00


	//----- nvinfo : EIATTR_SPARSE_MMA_MASK
	.align		4
.L_14:
        /*0038*/ 	.byte	0x03, 0x50
        /*003a*/ 	.short	0x0000


	//----- nvinfo : EIATTR_MAXREG_COUNT
	.align		4
        /*003c*/ 	.byte	0x03, 0x1b
        /*003e*/ 	.short	0x00ff


	//----- nvinfo : EIATTR_NUM_BARRIERS
	.align		4
        /*0040*/ 	.byte	0x02, 0x4c
        /*0042*/ 	.byte	0x01
	.zero		1


	//----- nvinfo : EIATTR_MERCURY_ISA_VERSION
	.align		4
        /*0044*/ 	.byte	0x03, 0x5f
        /*0046*/ 	.short	0x0101


	//----- nvinfo : EIATTR_VRC_CTA_INIT_COUNT
	.align		4
        /*0048*/ 	.byte	0x02, 0x4a
	.zero		1
	.zero		1


	//----- nvinfo : EIATTR_EXIT_INSTR_OFFSETS
	.align		4
        /*004c*/ 	.byte	0x04, 0x1c
        /*004e*/ 	.short	(.L_16 - .L_15)


	//   ....[0]....
.L_15:
        /*0050*/ 	.word	0x00000070


	//   ....[1]....
        /*0054*/ 	.word	0x00000340


	//----- nvinfo : EIATTR_CRS_STACK_SIZE
	.align		4
.L_16:
        /*0058*/ 	.byte	0x04, 0x1e
        /*005a*/ 	.short	(.L_18 - .L_17)
.L_17:
        /*005c*/ 	.word	0x00000000


	//----- nvinfo : EIATTR_CBANK_PARAM_SIZE
	.align		4
.L_18:
        /*0060*/ 	.byte	0x03, 0x19
        /*0062*/ 	.short	0x0014


	//----- nvinfo : EIATTR_PARAM_CBANK
	.align		4
        /*0064*/ 	.byte	0x04, 0x0a
        /*0066*/ 	.short	(.L_20 - .L_19)
	.align		4
.L_19:
        /*0068*/ 	.word	index@(.nv.constant0._Z12stencil1DGPUPfS_i)
        /*006c*/ 	.short	0x0380
        /*006e*/ 	.short	0x0014


	//----- nvinfo : EIATTR_SW_WAR
	.align		4
.L_20:
        /*0070*/ 	.byte	0x04, 0x36
        /*0072*/ 	.short	(.L_22 - .L_21)
.L_21:
        /*0074*/ 	.word	0x00000008
.L_22:


//--------------------- .nv.callgraph             --------------------------
	.section	.nv.callgraph,"",@"SHT_CUDA_CALLGRAPH"
	.align	4
	.sectionentsize	8
	.align		4
        /*0000*/ 	.word	0x00000000
	.align		4
        /*0004*/ 	.word	0xffffffff
	.align		4
        /*0008*/ 	.word	0x00000000
	.align		4
        /*000c*/ 	.word	0xfffffffe
	.align		4
        /*0010*/ 	.word	0x00000000
	.align		4
        /*0014*/ 	.word	0xfffffffd
	.align		4
        /*0018*/ 	.word	0x00000000
	.align		4
        /*001c*/ 	.word	0xfffffffc


//--------------------- .nv.constant3             --------------------------
	.section	.nv.constant3,"a",@progbits
	.align	4
.nv.constant3:
	.type		coef,@object
	.size		coef,(.L_0 - coef)
coef:
	.zero		20
.L_0:


//--------------------- .text._Z12stencil1DGPUPfS_i --------------------------
	.section	.text._Z12stencil1DGPUPfS_i,"ax",@progbits
	.align	128
        .global         _Z12stencil1DGPUPfS_i
        .type           _Z12stencil1DGPUPfS_i,@function
        .size           _Z12stencil1DGPUPfS_i,(.L_x_2 - _Z12stencil1DGPUPfS_i)
        .other          _Z12stencil1DGPUPfS_i,@"STO_CUDA_ENTRY STV_DEFAULT"
_Z12stencil1DGPUPfS_i:
.text._Z12stencil1DGPUPfS_i:
[----:B------:R-:W-:Y:S01]  /*0000*/  LDC R1, c[0x0][0x37c] ;  /* 0x0000df00ff017b82 */ /* 0x000fe20000000800 */
[----:B------:R-:W0:Y:S01]  /*0010*/  S2R R7, SR_CTAID.X ;  /* 0x0000000000077919 */ /* 0x000e220000002500 */
[----:B------:R-:W0:Y:S01]  /*0020*/  LDCU UR6, c[0x0][0x360] ;  /* 0x00006c00ff0677ac */ /* 0x000e220008000800 */
[----:B------:R-:W0:Y:S01]  /*0030*/  S2R R6, SR_TID.X ;  /* 0x0000000000067919 */ /* 0x000e220000002100 */
[----:B------:R-:W1:Y:S01]  /*0040*/  LDCU UR4, c[0x0][0x390] ;  /* 0x00007200ff0477ac */ /* 0x000e620008000800 */
[----:B0-----:R-:W-:-:S05]  /*0050*/  IMAD R7, R7, UR6, R6 ;  /* 0x0000000607077c24 */ /* 0x001fca000f8e0206 */
[----:B-1----:R-:W-:-:S13]  /*0060*/  ISETP.GE.AND P0, PT, R7, UR4, PT ;  /* 0x0000000407007c0c */ /* 0x002fda000bf06270 */
[----:B------:R-:W-:Y:S05]  /*0070*/  @P0 EXIT ;  /* 0x000000000000094d */ /* 0x000fea0003800000 */
[----:B------:R-:W0:Y:S01]  /*0080*/  S2UR UR5, SR_CgaCtaId ;  /* 0x00000000000579c3 */ /* 0x000e220000008800 */
[----:B------:R-:W1:Y:S01]  /*0090*/  LDCU UR7, c[0x0][0x370] ;  /* 0x00006e00ff0777ac */ /* 0x000e620008000800 */
[----:B------:R-:W-:Y:S01]  /*00a0*/  ISETP.GT.U32.AND P0, PT, R6, 0x3, PT ;  /* 0x000000030600780c */ /* 0x000fe20003f04070 */
[----:B------:R-:W-:Y:S01]  /*00b0*/  UMOV UR4, 0x400 ;  /* 0x0000040000047882 */ /* 0x000fe20000000000 */
[----:B------:R-:W2:Y:S04]  /*00c0*/  LDCU.64 UR8, c[0x0][0x358] ;  /* 0x00006b00ff0877ac */ /* 0x000ea80008000a00 */
[----:B------:R-:W3:Y:S01]  /*00d0*/  LDC.64 R2, c[0x0][0x380] ;  /* 0x0000e000ff027b82 */ /* 0x000ee20000000a00 */
[----:B------:R-:W4:Y:S01]  /*00e0*/  LDCU UR14, c[0x0][0x390] ;  /* 0x00007200ff0e77ac */ /* 0x000f220008000800 */
[----:B------:R-:W2:Y:S06]  /*00f0*/  LDCU UR10, c[0x3][0x4] ;  /* 0x00c00080ff0a77ac */ /* 0x000eac0008000800 */
[----:B------:R-:W2:Y:S01]  /*0100*/  LDC.64 R4, c[0x0][0x388] ;  /* 0x0000e200ff047b82 */ /* 0x000ea20000000a00 */
[----:B------:R-:W2:Y:S01]  /*0110*/  LDCU UR11, c[0x3][0x10] ;  /* 0x00c00200ff0b77ac */ /* 0x000ea20008000800 */
[----:B------:R-:W2:Y:S01]  /*0120*/  LDCU.64 UR12, c[0x3][0x8] ;  /* 0x00c00100ff0c77ac */ /* 0x000ea20008000a00 */
[----:B0-----:R-:W-:-:S02]  /*0130*/  ULEA UR4, UR5, UR4, 0x18 ;  /* 0x0000000405047291 */ /* 0x001fc4000f8ec0ff */
[----:B-1----:R-:W-:-:S04]  /*0140*/  UIMAD UR5, UR6, UR7, URZ ;  /* 0x00000007060572a4 */ /* 0x002fc8000f8e02ff */
[----:B----4-:R-:W-:-:S08]  /*0150*/  LEA R6, R6, UR4, 0x2 ;  /* 0x0000000406067c11 */ /* 0x010fd0000f8e10ff */
.L_x_0:
[----:B0--3--:R-:W-:-:S05]  /*0160*/  IMAD.WIDE R8, R7, 0x4, R2 ;  /* 0x0000000407087825 */ /* 0x009fca00078e0202 */
[----:B--2---:R-:W2:Y:S04]  /*0170*/  LDG.E R11, desc[UR8][R8.64] ;  /* 0x00000008080b7981 */ /* 0x004ea8000c1e1900 */
[----:B------:R-:W3:Y:S04]  /*0180*/  @!P0 LDG.E R13, desc[UR8][R8.64+-0x10] ;  /* 0xfffff008080d8981 */ /* 0x000ee8000c1e1900 */
[----:B------:R-:W4:Y:S01]  /*0190*/  @!P0 LDG.E R15, desc[UR8][R8.64+0x80] ;  /* 0x00008008080f8981 */ /* 0x000f22000c1e1900 */
[----:B------:R-:W-:Y:S05]  /*01a0*/  WARPSYNC.ALL ;  /* 0x0000000000007948 */ /* 0x000fea0003800000 */
[----:B--2---:R-:W-:Y:S04]  /*01b0*/  STS [R6+0x10], R11 ;  /* 0x0000100b06007388 */ /* 0x004fe80000000800 */
[----:B---3--:R-:W-:Y:S04]  /*01c0*/  @!P0 STS [R6], R13 ;  /* 0x0000000d06008388 */ /* 0x008fe80000000800 */
[----:B----4-:R-:W-:Y:S01]  /*01d0*/  @!P0 STS [R6+0x90], R15 ;  /* 0x0000900f06008388 */ /* 0x010fe20000000800 */
[----:B------:R-:W-:Y:S06]  /*01e0*/  BAR.SYNC.DEFER_BLOCKING 0x0 ;  /* 0x0000000000007b1d */ /* 0x000fec0000010000 */
[----:B------:R-:W-:Y:S04]  /*01f0*/  LDS R0, [R6+0x14] ;  /* 0x0000140006007984 */ /* 0x000fe80000000800 */
[----:B------:R-:W0:Y:S04]  /*0200*/  LDS R17, [R6+0xc] ;  /* 0x00000c0006117984 */ /* 0x000e280000000800 */
[----:B------:R-:W-:Y:S04]  /*0210*/  LDS R10, [R6+0x18] ;  /* 0x00001800060a7984 */ /* 0x000fe80000000800 */
[----:B------:R-:W1:Y:S04]  /*0220*/  LDS R19, [R6+0x8] ;  /* 0x0000080006137984 */ /* 0x000e680000000800 */
[----:B------:R-:W-:Y:S04]  /*0230*/  LDS R12, [R6+0x1c] ;  /* 0x00001c00060c7984 */ /* 0x000fe80000000800 */
[----:B------:R-:W2:Y:S04]  /*0240*/  LDS R9, [R6+0x4] ;  /* 0x0000040006097984 */ /* 0x000ea80000000800 */
[----:B------:R-:W-:Y:S04]  /*0250*/  LDS R8, [R6+0x20] ;  /* 0x0000200006087984 */ /* 0x000fe80000000800 */
[----:B------:R-:W3:Y:S01]  /*0260*/  LDS R11, [R6] ;  /* 0x00000000060b7984 */ /* 0x000ee20000000800 */
[----:B0-----:R-:W-:-:S04]  /*0270*/  FADD R0, R0, -R17 ;  /* 0x8000001100007221 */ /* 0x001fc80000000000 */
[----:B------:R-:W-:Y:S01]  /*0280*/  FFMA R0, R0, UR10, RZ ;  /* 0x0000000a00007c23 */ /* 0x000fe200080000ff */
[----:B-1----:R-:W-:-:S04]  /*0290*/  FADD R19, R10, -R19 ;  /* 0x800000130a137221 */ /* 0x002fc80000000000 */
[----:B------:R-:W-:Y:S01]  /*02a0*/  FFMA R0, R19, UR12, R0 ;  /* 0x0000000c13007c23 */ /* 0x000fe20008000000 */
[----:B--2---:R-:W-:-:S04]  /*02b0*/  FADD R9, R12, -R9 ;  /* 0x800000090c097221 */ /* 0x004fc80000000000 */
[----:B------:R-:W-:Y:S01]  /*02c0*/  FFMA R0, R9, UR13, R0 ;  /* 0x0000000d09007c23 */ /* 0x000fe20008000000 */
[----:B---3--:R-:W-:Y:S01]  /*02d0*/  FADD R11, R8, -R11 ;  /* 0x8000000b080b7221 */ /* 0x008fe20000000000 */
[C---:B------:R-:W-:Y:S01]  /*02e0*/  IMAD.WIDE R8, R7.reuse, 0x4, R4 ;  /* 0x0000000407087825 */ /* 0x040fe200078e0204 */
[----:B------:R-:W-:-:S03]  /*02f0*/  IADD3 R7, PT, PT, R7, UR5, RZ ;  /* 0x0000000507077c10 */ /* 0x000fc6000fffe0ff */
[----:B------:R-:W-:Y:S01]  /*0300*/  FFMA R11, R11, UR11, R0 ;  /* 0x0000000b0b0b7c23 */ /* 0x000fe20008000000 */
[----:B------:R-:W-:-:S04]  /*0310*/  ISETP.GE.AND P1, PT, R7, UR14, PT ;  /* 0x0000000e07007c0c */ /* 0x000fc8000bf26270 */
[----:B------:R0:W-:Y:S09]  /*0320*/  STG.E desc[UR8][R8.64], R11 ;  /* 0x0000000b08007986 */ /* 0x0001f2000c101908 */
[----:B------:R-:W-:Y:S05]  /*0330*/  @!P1 BRA `(.L_x_0) ;  /* 0xfffffffc00889947 */ /* 0x000fea000383ffff */
[----:B------:R-:W-:Y:S05]  /*0340*/  EXIT ;  /* 0x000000000000794d */ /* 0x000fea0003800000 */
.L_x_1:
[----:B------:R-:W-:-:S00]  /*0350*/  BRA `(.L_x_1) ;  /* 0xfffffffc00fc7947 */ /* 0x000fc0000383ffff */
[----:B------:R-:W-:-:S00]  /*0360*/  NOP ;  /* 0x0000000000007918 */ /* 0x000fc00000000000 */
        /* <DEDUP_REMOVED lines=9> */
.L_x_2:


//--------------------- .nv.shared._Z12stencil1DGPUPfS_i --------------------------
	.section	.nv.shared._Z12stencil1DGPUPfS_i,"aw",@nobits
	.sectionflags	@""
	.align	4
.nv.shared._Z12stencil1DGPUPfS_i:
	.zero		1184


//--------------------- .nv.shared.reserved.0     --------------------------
	.section	.nv.shared.reserved.0,"aw",@nobits
	.weak		__nv_reservedSMEM_offset_0_alias
	.size		__nv_reservedSMEM_offset_0_alias, 0, 64
	.other		__nv_reservedSMEM_offset_0_alias,@"STO_CUDA_RESERVED_SHARED STV_DEFAULT"
__nv_reservedSMEM_offset_0_alias:
	.zero		0
	.zero		64


//--------------------- .nv.constant0._Z12stencil1DGPUPfS_i --------------------------
	.section	.nv.constant0._Z12stencil1DGPUPfS_i,"a",@progbits
	.sectionflags	@""
	.align	4
.nv.constant0._Z12stencil1DGPUPfS_i:
	.zero		916


//--------------------- SYMBOLS --------------------------

	.type		.nv.reservedSmem.offset0,@object
	.size		.nv.reservedSmem.offset0,0x4
	.type		.nv.reservedSmem.cap,@object
	.size		.nv.reservedSmem.cap,0x4
